//
// Generated by NVIDIA NVVM Compiler
//
// Compiler Build ID: CL-36424714
// Cuda compilation tools, release 13.0, V13.0.88
// Based on NVVM 20.0.0
//

.version 9.0
.target sm_100
.address_size 64

	// .globl	_Z6vecAddPKfS0_Pfi

.visible .entry _Z6vecAddPKfS0_Pfi(
	.param .u64 .ptr .align 1 _Z6vecAddPKfS0_Pfi_param_0,
	.param .u64 .ptr .align 1 _Z6vecAddPKfS0_Pfi_param_1,
	.param .u64 .ptr .align 1 _Z6vecAddPKfS0_Pfi_param_2,
	.param .u32 _Z6vecAddPKfS0_Pfi_param_3
)
{
	.reg .pred 	%p<7>;
	.reg .b32 	%r<31>;
	.reg .b32 	%f<16>;
	.reg .b64 	%rd<25>;

	ld.param.u64 	%rd4, [_Z6vecAddPKfS0_Pfi_param_0];
	ld.param.u64 	%rd5, [_Z6vecAddPKfS0_Pfi_param_1];
	ld.param.u64 	%rd6, [_Z6vecAddPKfS0_Pfi_param_2];
	ld.param.u32 	%r12, [_Z6vecAddPKfS0_Pfi_param_3];
	cvta.to.global.u64 	%rd1, %rd6;
	cvta.to.global.u64 	%rd2, %rd5;
	cvta.to.global.u64 	%rd3, %rd4;
	mov.u32 	%r13, %ctaid.x;
	mov.u32 	%r14, %ntid.x;
	mov.u32 	%r15, %tid.x;
	mad.lo.s32 	%r29, %r13, %r14, %r15;
	mov.u32 	%r16, %nctaid.x;
	mul.lo.s32 	%r2, %r16, %r14;
	setp.ge.s32 	%p1, %r29, %r12;
	@%p1 bra 	$L__BB0_7;
	add.s32 	%r17, %r29, %r2;
	max.s32 	%r18, %r12, %r17;
	setp.lt.s32 	%p2, %r17, %r12;
	selp.u32 	%r19, 1, 0, %p2;
	add.s32 	%r20, %r17, %r19;
	sub.s32 	%r21, %r18, %r20;
	div.u32 	%r22, %r21, %r2;
	add.s32 	%r3, %r22, %r19;
	and.b32  	%r23, %r3, 3;
	setp.eq.s32 	%p3, %r23, 3;
	@%p3 bra 	$L__BB0_4;
	add.s32 	%r24, %r3, 1;
	and.b32  	%r25, %r24, 3;
	neg.s32 	%r27, %r25;
$L__BB0_3:
	.pragma "nounroll";
	mul.wide.s32 	%rd7, %r29, 4;
	add.s64 	%rd8, %rd1, %rd7;
	add.s64 	%rd9, %rd2, %rd7;
	add.s64 	%rd10, %rd3, %rd7;
	ld.global.f32 	%f1, [%rd10];
	ld.global.f32 	%f2, [%rd9];
	add.f32 	%f3, %f1, %f2;
	st.global.f32 	[%rd8], %f3;
	add.s32 	%r29, %r29, %r2;
	add.s32 	%r27, %r27, 1;
	setp.ne.s32 	%p4, %r27, 0;
	@%p4 bra 	$L__BB0_3;
$L__BB0_4:
	setp.lt.u32 	%p5, %r3, 3;
	@%p5 bra 	$L__BB0_7;
	mul.wide.s32 	%rd15, %r2, 4;
	shl.b32 	%r26, %r2, 2;
$L__BB0_6:
	mul.wide.s32 	%rd11, %r29, 4;
	add.s64 	%rd12, %rd3, %rd11;
	ld.global.f32 	%f4, [%rd12];
	add.s64 	%rd13, %rd2, %rd11;
	ld.global.f32 	%f5, [%rd13];
	add.f32 	%f6, %f4, %f5;
	add.s64 	%rd14, %rd1, %rd11;
	st.global.f32 	[%rd14], %f6;
	add.s64 	%rd16, %rd12, %rd15;
	ld.global.f32 	%f7, [%rd16];
	add.s64 	%rd17, %rd13, %rd15;
	ld.global.f32 	%f8, [%rd17];
	add.f32 	%f9, %f7, %f8;
	add.s64 	%rd18, %rd14, %rd15;
	st.global.f32 	[%rd18], %f9;
	add.s64 	%rd19, %rd16, %rd15;
	ld.global.f32 	%f10, [%rd19];
	add.s64 	%rd20, %rd17, %rd15;
	ld.global.f32 	%f11, [%rd20];
	add.f32 	%f12, %f10, %f11;
	add.s64 	%rd21, %rd18, %rd15;
	st.global.f32 	[%rd21], %f12;
	add.s64 	%rd22, %rd19, %rd15;
	ld.global.f32 	%f13, [%rd22];
	add.s64 	%rd23, %rd20, %rd15;
	ld.global.f32 	%f14, [%rd23];
	add.f32 	%f15, %f13, %f14;
	add.s64 	%rd24, %rd21, %rd15;
	st.global.f32 	[%rd24], %f15;
	add.s32 	%r29, %r26, %r29;
	setp.lt.s32 	%p6, %r29, %r12;
	@%p6 bra 	$L__BB0_6;
$L__BB0_7:
	ret;

}


// ===== COMPILED SASS (sm_100) =====

	.target	sm_100

	.elftype	@"ET_EXEC"


//--------------------- .note.nv.tkinfo           --------------------------
	.section	.note.nv.tkinfo,"",@"SHT_NOTE"
	.sectionflags	@"SHF_NOTE_NV_TKINFO"
	.tkinfo
        /*0018*/ 	.word	0x00000002
        /*0030*/ 	.string	""
        /*0030*/ 	.string	"ptxas"
        /*0030*/ 	.string	"Cuda compilation tools, release 13.0, V13.0.88"
        /*0030*/ 	.string	"Build cuda_13.0.r13.0/compiler.36424714_0"
        /*0030*/ 	.string	"-arch sm_100 -m 64 "



//--------------------- .note.nv.cuinfo           --------------------------
	.section	.note.nv.cuinfo,"",@"SHT_NOTE"
	.sectionflags	@"SHF_NOTE_NV_CUINFO"
        /*0018*/ 	.short	0x0002
        /*001a*/ 	.short	0x0064
        /*001c*/ 	.short	0x0082
	.zero		2


//--------------------- .nv.info                  --------------------------
	.section	.nv.info,"",@"SHT_CUDA_INFO"
	.align	4


	//----- nvinfo : EIATTR_REGCOUNT
	.align		4
        /*0000*/ 	.byte	0x04, 0x2f
        /*0002*/ 	.short	(.L_1 - .L_0)
	.align		4
.L_0:
        /*0004*/ 	.word	index@(_Z6vecAddPKfS0_Pfi)
        /*0008*/ 	.word	0x0000001a


	//----- nvinfo : EIATTR_FRAME_SIZE
	.align		4
.L_1:
        /*000c*/ 	.byte	0x04, 0x11
        /*000e*/ 	.short	(.L_3 - .L_2)
	.align		4
.L_2:
        /*0010*/ 	.word	index@(_Z6vecAddPKfS0_Pfi)
        /*0014*/ 	.word	0x00000000


	//----- nvinfo : EIATTR_MIN_STACK_SIZE
	.align		4
.L_3:
        /*0018*/ 	.byte	0x04, 0x12
        /*001a*/ 	.short	(.L_5 - .L_4)
	.align		4
.L_4:
        /*001c*/ 	.word	index@(_Z6vecAddPKfS0_Pfi)
        /*0020*/ 	.word	0x00000000
.L_5:


//--------------------- .nv.compat                --------------------------
	.section	.nv.compat,"",@"SHT_CUDA_COMPAT_INFO"
	.align	4
        /*0000*/ 	.byte	0x02, 0x09, 0x00, 0x00, 0x02, 0x02, 0x01, 0x00, 0x02, 0x05, 0x05, 0x00, 0x03, 0x07, 0x01, 0x01
        /*0010*/ 	.byte	0x02, 0x03, 0x00, 0x00, 0x02, 0x06, 0x01, 0x00, 0x04, 0x0b, 0x08, 0x00, 0x09, 0x00, 0x00, 0x00
        /*0020*/ 	.byte	0x00, 0x00, 0x00, 0x00


//--------------------- .nv.info._Z6vecAddPKfS0_Pfi --------------------------
	.section	.nv.info._Z6vecAddPKfS0_Pfi,"",@"SHT_CUDA_INFO"
	.sectionflags	@""
	.align	4


	//----- nvinfo : EIATTR_CUDA_API_VERSION
	.align		4
        /*0000*/ 	.byte	0x04, 0x37
        /*0002*/ 	.short	(.L_7 - .L_6)
.L_6:
        /*0004*/ 	.word	0x00000082


	//----- nvinfo : EIATTR_KPARAM_INFO
	.align		4
.L_7:
        /*0008*/ 	.byte	0x04, 0x17
        /*000a*/ 	.short	(.L_9 - .L_8)
.L_8:
        /*000c*/ 	.word	0x00000000
        /*0010*/ 	.short	0x0003
        /*0012*/ 	.short	0x0018
        /*0014*/ 	.byte	0x00, 0xf0, 0x11, 0x00


	//----- nvinfo : EIATTR_KPARAM_INFO
	.align		4
.L_9:
        /*0018*/ 	.byte	0x04, 0x17
        /*001a*/ 	.short	(.L_11 - .L_10)
.L_10:
        /*001c*/ 	.word	0x00000000
        /*0020*/ 	.short	0x0002
        /*0022*/ 	.short	0x0010
        /*0024*/ 	.byte	0x00, 0xf5, 0x21, 0x00


	//----- nvinfo : EIATTR_KPARAM_INFO
	.align		4
.L_11:
        /*0028*/ 	.byte	0x04, 0x17
        /*002a*/ 	.short	(.L_13 - .L_12)
.L_12:
        /*002c*/ 	.word	0x00000000
        /*0030*/ 	.short	0x0001
        /*0032*/ 	.short	0x0008
        /*0034*/ 	.byte	0x00, 0xf5, 0x21, 0x00


	//----- nvinfo : EIATTR_KPARAM_INFO
	.align		4
.L_13:
        /*0038*/ 	.byte	0x04, 0x17
        /*003a*/ 	.short	(.L_15 - .L_14)
.L_14:
        /*003c*/ 	.word	0x00000000
        /*0040*/ 	.short	0x0000
        /*0042*/ 	.short	0x0000
        /*0044*/ 	.byte	0x00, 0xf5, 0x21, 0x00


	//----- nvinfo : EIATTR_SPARSE_MMA_MASK
	.align		4
.L_15:
        /*0048*/ 	.byte	0x03, 0x50
        /*004a*/ 	.short	0x0000


	//----- nvinfo : EIATTR_MAXREG_COUNT
	.align		4
        /*004c*/ 	.byte	0x03, 0x1b
        /*004e*/ 	.short	0x00ff


	//----- nvinfo : EIATTR_MERCURY_ISA_VERSION
	.align		4
        /*0050*/ 	.byte	0x03, 0x5f
        /*0052*/ 	.short	0x0101


	//----- nvinfo : EIATTR_VRC_CTA_INIT_COUNT
	.align		4
        /*0054*/ 	.byte	0x02, 0x4a
	.zero		1
	.zero		1


	//----- nvinfo : EIATTR_EXIT_INSTR_OFFSETS
	.align		4
        /*0058*/ 	.byte	0x04, 0x1c
        /*005a*/ 	.short	(.L_17 - .L_16)


	//   ....[0]....
.L_16:
        /*005c*/ 	.word	0x00000090


	//   ....[1]....
        /*0060*/ 	.word	0x000003a0


	//   ....[2]....
        /*0064*/ 	.word	0x000005d0


	//----- nvinfo : EIATTR_CRS_STACK_SIZE
	.align		4
.L_17:
        /*0068*/ 	.byte	0x04, 0x1e
        /*006a*/ 	.short	(.L_19 - .L_18)
.L_18:
        /*006c*/ 	.word	0x00000000


	//----- nvinfo : EIATTR_CBANK_PARAM_SIZE
	.align		4
.L_19:
        /*0070*/ 	.byte	0x03, 0x19
        /*0072*/ 	.short	0x001c


	//----- nvinfo : EIATTR_PARAM_CBANK
	.align		4
        /*0074*/ 	.byte	0x04, 0x0a
        /*0076*/ 	.short	(.L_21 - .L_20)
	.align		4
.L_20:
        /*0078*/ 	.word	index@(.nv.constant0._Z6vecAddPKfS0_Pfi)
        /*007c*/ 	.short	0x0380
        /*007e*/ 	.short	0x001c


	//----- nvinfo : EIATTR_SW_WAR
	.align		4
.L_21:
        /*0080*/ 	.byte	0x04, 0x36
        /*0082*/ 	.short	(.L_23 - .L_22)
.L_22:
        /*0084*/ 	.word	0x00000008
.L_23:


//--------------------- .nv.callgraph             --------------------------
	.section	.nv.callgraph,"",@"SHT_CUDA_CALLGRAPH"
	.align	4
	.sectionentsize	8
	.align		4
        /*0000*/ 	.word	0x00000000
	.align		4
        /*0004*/ 	.word	0xffffffff
	.align		4
        /*0008*/ 	.word	0x00000000
	.align		4
        /*000c*/ 	.word	0xfffffffe
	.align		4
        /*0010*/ 	.word	0x00000000
	.align		4
        /*0014*/ 	.word	0xfffffffd
	.align		4
        /*0018*/ 	.word	0x00000000
	.align		4
        /*001c*/ 	.word	0xfffffffc


//--------------------- .text._Z6vecAddPKfS0_Pfi  --------------------------
	.section	.text._Z6vecAddPKfS0_Pfi,"ax",@progbits
	.align	128
        .global         _Z6vecAddPKfS0_Pfi
        .type           _Z6vecAddPKfS0_Pfi,@function
        .size           _Z6vecAddPKfS0_Pfi,(.L_x_5 - _Z6vecAddPKfS0_Pfi)
        .other          _Z6vecAddPKfS0_Pfi,@"STO_CUDA_ENTRY STV_DEFAULT"
_Z6vecAddPKfS0_Pfi:
.text._Z6vecAddPKfS0_Pfi:
[----:B------:R-:W-:Y:S01]  /*0000*/  LDC R1, c[0x0][0x37c] ;  /* 0x0000df00ff017b82 */ /* 0x000fe20000000800 */
[----:B------:R-:W0:Y:S07]  /*0010*/  S2R R3, SR_TID.X ;  /* 0x0000000000037919 */ /* 0x000e2e0000002100 */
[----:B------:R-:W0:Y:S01]  /*0020*/  S2UR UR4, SR_CTAID.X ;  /* 0x00000000000479c3 */ /* 0x000e220000002500 */
[----:B------:R-:W1:Y:S07]  /*0030*/  LDCU UR6, c[0x0][0x398] ;  /* 0x00007300ff0677ac */ /* 0x000e6e0008000800 */
[----:B------:R-:W0:Y:S01]  /*0040*/  LDC R0, c[0x0][0x360] ;  /* 0x0000d800ff007b82 */ /* 0x000e220000000800 */
[----:B------:R-:W2:Y:S01]  /*0050*/  LDCU UR5, c[0x0][0x370] ;  /* 0x00006e00ff0577ac */ /* 0x000ea20008000800 */
[----:B0-----:R-:W-:-:S02]  /*0060*/  IMAD R3, R0, UR4, R3 ;  /* 0x0000000400037c24 */ /* 0x001fc4000f8e0203 */
[----:B--2---:R-:W-:-:S03]  /*0070*/  IMAD R0, R0, UR5, RZ ;  /* 0x0000000500007c24 */ /* 0x004fc6000f8e02ff */
[----:B-1----:R-:W-:-:S13]  /*0080*/  ISETP.GE.AND P0, PT, R3, UR6, PT ;  /* 0x0000000603007c0c */ /* 0x002fda000bf06270 */
[----:B------:R-:W-:Y:S05]  /*0090*/  @P0 EXIT ;  /* 0x000000000000094d */ /* 0x000fea0003800000 */
[----:B------:R-:W0:Y:S01]  /*00a0*/  I2F.U32.RP R8, R0 ;  /* 0x0000000000087306 */ /* 0x000e220000209000 */
[----:B------:R-:W-:Y:S01]  /*00b0*/  IADD3 R2, PT, PT, R0, R3, RZ ;  /* 0x0000000300027210 */ /* 0x000fe20007ffe0ff */
[----:B------:R-:W1:Y:S01]  /*00c0*/  LDCU.64 UR4, c[0x0][0x358] ;  /* 0x00006b00ff0477ac */ /* 0x000e620008000a00 */
[----:B------:R-:W-:Y:S01]  /*00d0*/  IADD3 R9, PT, PT, RZ, -R0, RZ ;  /* 0x80000000ff097210 */ /* 0x000fe20007ffe0ff */
[----:B------:R-:W-:Y:S01]  /*00e0*/  BSSY.RECONVERGENT B0, `(.L_x_0) ;  /* 0x000002b000007945 */ /* 0x000fe20003800200 */
[C---:B------:R-:W-:Y:S02]  /*00f0*/  ISETP.GE.AND P0, PT, R2.reuse, UR6, PT ;  /* 0x0000000602007c0c */ /* 0x040fe4000bf06270 */
[----:B------:R-:W-:Y:S02]  /*0100*/  VIMNMX R7, PT, PT, R2, UR6, !PT ;  /* 0x0000000602077c48 */ /* 0x000fe4000ffe0100 */
[----:B------:R-:W-:Y:S02]  /*0110*/  SEL R6, RZ, 0x1, P0 ;  /* 0x00000001ff067807 */ /* 0x000fe40000000000 */
[----:B------:R-:W-:-:S02]  /*0120*/  ISETP.NE.U32.AND P2, PT, R0, RZ, PT ;  /* 0x000000ff0000720c */ /* 0x000fc40003f45070 */
[----:B------:R-:W-:Y:S01]  /*0130*/  IADD3 R7, PT, PT, R7, -R2, -R6 ;  /* 0x8000000207077210 */ /* 0x000fe20007ffe806 */
[----:B0-----:R-:W0:Y:S02]  /*0140*/  MUFU.RCP R8, R8 ;  /* 0x0000000800087308 */ /* 0x001e240000001000 */
[----:B0-----:R-:W-:-:S06]  /*0150*/  IADD3 R4, PT, PT, R8, 0xffffffe, RZ ;  /* 0x0ffffffe08047810 */ /* 0x001fcc0007ffe0ff */
[----:B------:R0:W2:Y:S02]  /*0160*/  F2I.FTZ.U32.TRUNC.NTZ R5, R4 ;  /* 0x0000000400057305 */ /* 0x0000a4000021f000 */
[----:B0-----:R-:W-:Y:S02]  /*0170*/  HFMA2 R4, -RZ, RZ, 0, 0 ;  /* 0x00000000ff047431 */ /* 0x001fe400000001ff */
[----:B--2---:R-:W-:-:S04]  /*0180*/  IMAD R9, R9, R5, RZ ;  /* 0x0000000509097224 */ /* 0x004fc800078e02ff */
[----:B------:R-:W-:-:S06]  /*0190*/  IMAD.HI.U32 R8, R5, R9, R4 ;  /* 0x0000000905087227 */ /* 0x000fcc00078e0004 */
[----:B------:R-:W-:-:S05]  /*01a0*/  IMAD.HI.U32 R5, R8, R7, RZ ;  /* 0x0000000708057227 */ /* 0x000fca00078e00ff */
[----:B------:R-:W-:-:S05]  /*01b0*/  IADD3 R2, PT, PT, -R5, RZ, RZ ;  /* 0x000000ff05027210 */ /* 0x000fca0007ffe1ff */
[----:B------:R-:W-:-:S05]  /*01c0*/  IMAD R7, R0, R2, R7 ;  /* 0x0000000200077224 */ /* 0x000fca00078e0207 */
[----:B------:R-:W-:-:S13]  /*01d0*/  ISETP.GE.U32.AND P0, PT, R7, R0, PT ;  /* 0x000000000700720c */ /* 0x000fda0003f06070 */
[----:B------:R-:W-:Y:S02]  /*01e0*/  @P0 IADD3 R7, PT, PT, -R0, R7, RZ ;  /* 0x0000000700070210 */ /* 0x000fe40007ffe1ff */
[----:B------:R-:W-:Y:S02]  /*01f0*/  @P0 IADD3 R5, PT, PT, R5, 0x1, RZ ;  /* 0x0000000105050810 */ /* 0x000fe40007ffe0ff */
[----:B------:R-:W-:-:S13]  /*0200*/  ISETP.GE.U32.AND P1, PT, R7, R0, PT ;  /* 0x000000000700720c */ /* 0x000fda0003f26070 */
[----:B------:R-:W-:Y:S02]  /*0210*/  @P1 IADD3 R5, PT, PT, R5, 0x1, RZ ;  /* 0x0000000105051810 */ /* 0x000fe40007ffe0ff */
[----:B------:R-:W-:-:S04]  /*0220*/  @!P2 LOP3.LUT R5, RZ, R0, RZ, 0x33, !PT ;  /* 0x00000000ff05a212 */ /* 0x000fc800078e33ff */
[----:B------:R-:W-:-:S04]  /*0230*/  IADD3 R2, PT, PT, R6, R5, RZ ;  /* 0x0000000506027210 */ /* 0x000fc80007ffe0ff */
[C---:B------:R-:W-:Y:S02]  /*0240*/  LOP3.LUT R4, R2.reuse, 0x3, RZ, 0xc0, !PT ;  /* 0x0000000302047812 */ /* 0x040fe400078ec0ff */
[----:B------:R-:W-:Y:S02]  /*0250*/  ISETP.GE.U32.AND P1, PT, R2, 0x3, PT ;  /* 0x000000030200780c */ /* 0x000fe40003f26070 */
[----:B------:R-:W-:-:S13]  /*0260*/  ISETP.NE.AND P0, PT, R4, 0x3, PT ;  /* 0x000000030400780c */ /* 0x000fda0003f05270 */
[----:B-1----:R-:W-:Y:S05]  /*0270*/  @!P0 BRA `(.L_x_1) ;  /* 0x0000000000448947 */ /* 0x002fea0003800000 */
[----:B------:R-:W0:Y:S01]  /*0280*/  LDC.64 R4, c[0x0][0x390] ;  /* 0x0000e400ff047b82 */ /* 0x000e220000000a00 */
[----:B------:R-:W-:-:S04]  /*0290*/  IADD3 R2, PT, PT, R2, 0x1, RZ ;  /* 0x0000000102027810 */ /* 0x000fc80007ffe0ff */
[----:B------:R-:W-:-:S03]  /*02a0*/  LOP3.LUT R2, R2, 0x3, RZ, 0xc0, !PT ;  /* 0x0000000302027812 */ /* 0x000fc600078ec0ff */
[----:B------:R-:W1:Y:S01]  /*02b0*/  LDC.64 R6, c[0x0][0x380] ;  /* 0x0000e000ff067b82 */ /* 0x000e620000000a00 */
[----:B------:R-:W-:-:S07]  /*02c0*/  IADD3 R2, PT, PT, -R2, RZ, RZ ;  /* 0x000000ff02027210 */ /* 0x000fce0007ffe1ff */
[----:B------:R-:W2:Y:S02]  /*02d0*/  LDC.64 R8, c[0x0][0x388] ;  /* 0x0000e200ff087b82 */ /* 0x000ea40000000a00 */
.L_x_2:
[----:B--2---:R-:W-:-:S04]  /*02e0*/  IMAD.WIDE R12, R3, 0x4, R8 ;  /* 0x00000004030c7825 */ /* 0x004fc800078e0208 */
[C---:B-1----:R-:W-:Y:S02]  /*02f0*/  IMAD.WIDE R14, R3.reuse, 0x4, R6 ;  /* 0x00000004030e7825 */ /* 0x042fe400078e0206 */
[----:B------:R-:W2:Y:S04]  /*0300*/  LDG.E R13, desc[UR4][R12.64] ;  /* 0x000000040c0d7981 */ /* 0x000ea8000c1e1900 */
[----:B------:R-:W2:Y:S01]  /*0310*/  LDG.E R14, desc[UR4][R14.64] ;  /* 0x000000040e0e7981 */ /* 0x000ea2000c1e1900 */
[----:B0--3--:R-:W-:Y:S01]  /*0320*/  IMAD.WIDE R10, R3, 0x4, R4 ;  /* 0x00000004030a7825 */ /* 0x009fe200078e0204 */
[----:B------:R-:W-:Y:S02]  /*0330*/  IADD3 R2, PT, PT, R2, 0x1, RZ ;  /* 0x0000000102027810 */ /* 0x000fe40007ffe0ff */
[----:B------:R-:W-:-:S02]  /*0340*/  IADD3 R3, PT, PT, R0, R3, RZ ;  /* 0x0000000300037210 */ /* 0x000fc40007ffe0ff */
[----:B------:R-:W-:Y:S01]  /*0350*/  ISETP.NE.AND P0, PT, R2, RZ, PT ;  /* 0x000000ff0200720c */ /* 0x000fe20003f05270 */
[----:B--2---:R-:W-:-:S05]  /*0360*/  FADD R17, R14, R13 ;  /* 0x0000000d0e117221 */ /* 0x004fca0000000000 */
[----:B------:R3:W-:Y:S07]  /*0370*/  STG.E desc[UR4][R10.64], R17 ;  /* 0x000000110a007986 */ /* 0x0007ee000c101904 */
[----:B------:R-:W-:Y:S05]  /*0380*/  @P0 BRA `(.L_x_2) ;  /* 0xfffffffc00d40947 */ /* 0x000fea000383ffff */
.L_x_1:
[----:B------:R-:W-:Y:S05]  /*0390*/  BSYNC.RECONVERGENT B0 ;  /* 0x0000000000007941 */ /* 0x000fea0003800200 */
.L_x_0:
[----:B------:R-:W-:Y:S05]  /*03a0*/  @!P1 EXIT ;  /* 0x000000000000994d */ /* 0x000fea0003800000 */
.L_x_3:
[----:B------:R-:W3:Y:S08]  /*03b0*/  LDC.64 R4, c[0x0][0x380] ;  /* 0x0000e000ff047b82 */ /* 0x000ef00000000a00 */
[----:B------:R-:W0:Y:S01]  /*03c0*/  LDC.64 R6, c[0x0][0x388] ;  /* 0x0000e200ff067b82 */ /* 0x000e220000000a00 */
[----:B---3--:R-:W-:-:S07]  /*03d0*/  IMAD.WIDE R10, R3, 0x4, R4 ;  /* 0x00000004030a7825 */ /* 0x008fce00078e0204 */
[----:B------:R-:W1:Y:S01]  /*03e0*/  LDC.64 R4, c[0x0][0x390] ;  /* 0x0000e400ff047b82 */ /* 0x000e620000000a00 */
[----:B--2---:R-:W2:Y:S01]  /*03f0*/  LDG.E R2, desc[UR4][R10.64] ;  /* 0x000000040a027981 */ /* 0x004ea2000c1e1900 */
[----:B0-----:R-:W-:-:S05]  /*0400*/  IMAD.WIDE R12, R3, 0x4, R6 ;  /* 0x00000004030c7825 */ /* 0x001fca00078e0206 */
[----:B------:R-:W2:Y:S01]  /*0410*/  LDG.E R7, desc[UR4][R12.64] ;  /* 0x000000040c077981 */ /* 0x000ea2000c1e1900 */
[----:B-1----:R-:W-:-:S04]  /*0420*/  IMAD.WIDE R16, R3, 0x4, R4 ;  /* 0x0000000403107825 */ /* 0x002fc800078e0204 */
[----:B------:R-:W-:-:S04]  /*0430*/  IMAD.WIDE R4, R0, 0x4, R10 ;  /* 0x0000000400047825 */ /* 0x000fc800078e020a */
[----:B--2---:R-:W-:Y:S01]  /*0440*/  FADD R19, R2, R7 ;  /* 0x0000000702137221 */ /* 0x004fe20000000000 */
[----:B------:R-:W-:-:S04]  /*0450*/  IMAD.WIDE R6, R0, 0x4, R12 ;  /* 0x0000000400067825 */ /* 0x000fc800078e020c */
[----:B------:R0:W-:Y:S04]  /*0460*/  STG.E desc[UR4][R16.64], R19 ;  /* 0x0000001310007986 */ /* 0x0001e8000c101904 */
[----:B------:R-:W2:Y:S04]  /*0470*/  LDG.E R2, desc[UR4][R4.64] ;  /* 0x0000000404027981 */ /* 0x000ea8000c1e1900 */
[----:B------:R-:W2:Y:S01]  /*0480*/  LDG.E R15, desc[UR4][R6.64] ;  /* 0x00000004060f7981 */ /* 0x000ea2000c1e1900 */
[----:B------:R-:W-:-:S04]  /*0490*/  IMAD.WIDE R8, R0, 0x4, R16 ;  /* 0x0000000400087825 */ /* 0x000fc800078e0210 */
[----:B------:R-:W-:-:S04]  /*04a0*/  IMAD.WIDE R10, R0, 0x4, R4 ;  /* 0x00000004000a7825 */ /* 0x000fc800078e0204 */
[----:B------:R-:W-:-:S04]  /*04b0*/  IMAD.WIDE R12, R0, 0x4, R6 ;  /* 0x00000004000c7825 */ /* 0x000fc800078e0206 */
[----:B--2---:R-:W-:-:S05]  /*04c0*/  FADD R21, R2, R15 ;  /* 0x0000000f02157221 */ /* 0x004fca0000000000 */
        /* <DEDUP_REMOVED lines=8> */
[----:B------:R-:W1:Y:S04]  /*0550*/  LDG.E R4, desc[UR4][R4.64] ;  /* 0x0000000404047981 */ /* 0x000e68000c1e1900 */
[----:B------:R-:W1:Y:S01]  /*0560*/  LDG.E R7, desc[UR4][R6.64] ;  /* 0x0000000406077981 */ /* 0x000e62000c1e1900 */
[C---:B0-----:R-:W-:Y:S01]  /*0570*/  IMAD.WIDE R16, R0.reuse, 0x4, R14 ;  /* 0x0000000400107825 */ /* 0x041fe200078e020e */
[----:B------:R-:W-:-:S04]  /*0580*/  LEA R3, R0, R3, 0x2 ;  /* 0x0000000300037211 */ /* 0x000fc800078e10ff */
[----:B------:R-:W-:Y:S01]  /*0590*/  ISETP.GE.AND P0, PT, R3, UR6, PT ;  /* 0x0000000603007c0c */ /* 0x000fe2000bf06270 */
[----:B-1----:R-:W-:-:S05]  /*05a0*/  FADD R9, R4, R7 ;  /* 0x0000000704097221 */ /* 0x002fca0000000000 */
[----:B------:R2:W-:Y:S07]  /*05b0*/  STG.E desc[UR4][R16.64], R9 ;  /* 0x0000000910007986 */ /* 0x0005ee000c101904 */
[----:B------:R-:W-:Y:S05]  /*05c0*/  @!P0 BRA `(.L_x_3) ;  /* 0xfffffffc00788947 */ /* 0x000fea000383ffff */
[----:B------:R-:W-:Y:S05]  /*05d0*/  EXIT ;  /* 0x000000000000794d */ /* 0x000fea0003800000 */
.L_x_4:
[----:B------:R-:W-:-:S00]  /*05e0*/  BRA `(.L_x_4) ;  /* 0xfffffffc00fc7947 */ /* 0x000fc0000383ffff */
[----:B------:R-:W-:-:S00]  /*05f0*/  NOP ;  /* 0x0000000000007918 */ /* 0x000fc00000000000 */
        /* <DEDUP_REMOVED lines=8> */
.L_x_5:


//--------------------- .nv.shared.reserved.0     --------------------------
	.section	.nv.shared.reserved.0,"aw",@nobits
	.weak		__nv_reservedSMEM_offset_0_alias
	.size		__nv_reservedSMEM_offset_0_alias, 0, 64
	.other		__nv_reservedSMEM_offset_0_alias,@"STO_CUDA_RESERVED_SHARED STV_DEFAULT"
__nv_reservedSMEM_offset_0_alias:
	.zero		0
	.zero		64


//--------------------- .nv.constant0._Z6vecAddPKfS0_Pfi --------------------------
	.section	.nv.constant0._Z6vecAddPKfS0_Pfi,"a",@progbits
	.sectionflags	@""
	.align	4
.nv.constant0._Z6vecAddPKfS0_Pfi:
	.zero		924


//--------------------- SYMBOLS --------------------------

	.type		.nv.reservedSmem.offset0,@object
	.size		.nv.reservedSmem.offset0,0x4
